//
// Generated by NVIDIA NVVM Compiler
//
// Compiler Build ID: CL-36424714
// Cuda compilation tools, release 13.0, V13.0.88
// Based on NVVM 20.0.0
//

.version 9.0
.target sm_100
.address_size 64

	// .globl	_Z8testfunc4TestPi

.visible .entry _Z8testfunc4TestPi(
	.param .align 4 .b8 _Z8testfunc4TestPi_param_0[8],
	.param .u64 .ptr .align 1 _Z8testfunc4TestPi_param_1
)
{
	.reg .b32 	%r<4>;
	.reg .b64 	%rd<3>;

	ld.param.u32 	%r1, [_Z8testfunc4TestPi_param_0+4];
	ld.param.u32 	%r2, [_Z8testfunc4TestPi_param_0];
	ld.param.u64 	%rd1, [_Z8testfunc4TestPi_param_1];
	cvta.to.global.u64 	%rd2, %rd1;
	add.s32 	%r3, %r2, %r1;
	st.global.u32 	[%rd2], %r3;
	ret;

}


// ===== COMPILED SASS (sm_100) =====

	.target	sm_100

	.elftype	@"ET_EXEC"


//--------------------- .note.nv.tkinfo           --------------------------
	.section	.note.nv.tkinfo,"",@"SHT_NOTE"
	.sectionflags	@"SHF_NOTE_NV_TKINFO"
	.tkinfo
        /*0018*/ 	.word	0x00000002
        /*0030*/ 	.string	""
        /*0030*/ 	.string	"ptxas"
        /*0030*/ 	.string	"Cuda compilation tools, release 13.0, V13.0.88"
        /*0030*/ 	.string	"Build cuda_13.0.r13.0/compiler.36424714_0"
        /*0030*/ 	.string	"-arch sm_100 -m 64 "



//--------------------- .note.nv.cuinfo           --------------------------
	.section	.note.nv.cuinfo,"",@"SHT_NOTE"
	.sectionflags	@"SHF_NOTE_NV_CUINFO"
        /*0018*/ 	.short	0x0002
        /*001a*/ 	.short	0x0064
        /*001c*/ 	.short	0x0082
	.zero		2


//--------------------- .nv.info                  --------------------------
	.section	.nv.info,"",@"SHT_CUDA_INFO"
	.align	4


	//----- nvinfo : EIATTR_REGCOUNT
	.align		4
        /*0000*/ 	.byte	0x04, 0x2f
        /*0002*/ 	.short	(.L_1 - .L_0)
	.align		4
.L_0:
        /*0004*/ 	.word	index@(_Z8testfunc4TestPi)
        /*0008*/ 	.word	0x00000008


	//----- nvinfo : EIATTR_FRAME_SIZE
	.align		4
.L_1:
        /*000c*/ 	.byte	0x04, 0x11
        /*000e*/ 	.short	(.L_3 - .L_2)
	.align		4
.L_2:
        /*0010*/ 	.word	index@(_Z8testfunc4TestPi)
        /*0014*/ 	.word	0x00000000


	//----- nvinfo : EIATTR_MIN_STACK_SIZE
	.align		4
.L_3:
        /*0018*/ 	.byte	0x04, 0x12
        /*001a*/ 	.short	(.L_5 - .L_4)
	.align		4
.L_4:
        /*001c*/ 	.word	index@(_Z8testfunc4TestPi)
        /*0020*/ 	.word	0x00000000
.L_5:


//--------------------- .nv.compat                --------------------------
	.section	.nv.compat,"",@"SHT_CUDA_COMPAT_INFO"
	.align	4
        /*0000*/ 	.byte	0x02, 0x09, 0x00, 0x00, 0x02, 0x02, 0x01, 0x00, 0x02, 0x05, 0x05, 0x00, 0x03, 0x07, 0x01, 0x01
        /*0010*/ 	.byte	0x02, 0x03, 0x00, 0x00, 0x02, 0x06, 0x01, 0x00, 0x04, 0x0b, 0x08, 0x00, 0x09, 0x00, 0x00, 0x00
        /*0020*/ 	.byte	0x00, 0x00, 0x00, 0x00


//--------------------- .nv.info._Z8testfunc4TestPi --------------------------
	.section	.nv.info._Z8testfunc4TestPi,"",@"SHT_CUDA_INFO"
	.sectionflags	@""
	.align	4


	//----- nvinfo : EIATTR_CUDA_API_VERSION
	.align		4
        /*0000*/ 	.byte	0x04, 0x37
        /*0002*/ 	.short	(.L_7 - .L_6)
.L_6:
        /*0004*/ 	.word	0x00000082


	//----- nvinfo : EIATTR_KPARAM_INFO
	.align		4
.L_7:
        /*0008*/ 	.byte	0x04, 0x17
        /*000a*/ 	.short	(.L_9 - .L_8)
.L_8:
        /*000c*/ 	.word	0x00000000
        /*0010*/ 	.short	0x0001
        /*0012*/ 	.short	0x0008
        /*0014*/ 	.byte	0x00, 0xf5, 0x21, 0x00


	//----- nvinfo : EIATTR_KPARAM_INFO
	.align		4
.L_9:
        /*0018*/ 	.byte	0x04, 0x17
        /*001a*/ 	.short	(.L_11 - .L_10)
.L_10:
        /*001c*/ 	.word	0x00000000
        /*0020*/ 	.short	0x0000
        /*0022*/ 	.short	0x0000
        /*0024*/ 	.byte	0x00, 0xf0, 0x21, 0x00


	//----- nvinfo : EIATTR_SPARSE_MMA_MASK
	.align		4
.L_11:
        /*0028*/ 	.byte	0x03, 0x50
        /*002a*/ 	.short	0x0000


	//----- nvinfo : EIATTR_MAXREG_COUNT
	.align		4
        /*002c*/ 	.byte	0x03, 0x1b
        /*002e*/ 	.short	0x00ff


	//----- nvinfo : EIATTR_MERCURY_ISA_VERSION
	.align		4
        /*0030*/ 	.byte	0x03, 0x5f
        /*0032*/ 	.short	0x0101


	//----- nvinfo : EIATTR_VRC_CTA_INIT_COUNT
	.align		4
        /*0034*/ 	.byte	0x02, 0x4a
	.zero		1
	.zero		1


	//----- nvinfo : EIATTR_EXIT_INSTR_OFFSETS
	.align		4
        /*0038*/ 	.byte	0x04, 0x1c
        /*003a*/ 	.short	(.L_13 - .L_12)


	//   ....[0]....
.L_12:
        /*003c*/ 	.word	0x00000060


	//----- nvinfo : EIATTR_CBANK_PARAM_SIZE
	.align		4
.L_13:
        /*0040*/ 	.byte	0x03, 0x19
        /*0042*/ 	.short	0x0010


	//----- nvinfo : EIATTR_PARAM_CBANK
	.align		4
        /*0044*/ 	.byte	0x04, 0x0a
        /*0046*/ 	.short	(.L_15 - .L_14)
	.align		4
.L_14:
        /*0048*/ 	.word	index@(.nv.constant0._Z8testfunc4TestPi)
        /*004c*/ 	.short	0x0380
        /*004e*/ 	.short	0x0010


	//----- nvinfo : EIATTR_SW_WAR
	.align		4
.L_15:
        /*0050*/ 	.byte	0x04, 0x36
        /*0052*/ 	.short	(.L_17 - .L_16)
.L_16:
        /*0054*/ 	.word	0x00000008
.L_17:


//--------------------- .nv.callgraph             --------------------------
	.section	.nv.callgraph,"",@"SHT_CUDA_CALLGRAPH"
	.align	4
	.sectionentsize	8
	.align		4
        /*0000*/ 	.word	0x00000000
	.align		4
        /*0004*/ 	.word	0xffffffff
	.align		4
        /*0008*/ 	.word	0x00000000
	.align		4
        /*000c*/ 	.word	0xfffffffe
	.align		4
        /*0010*/ 	.word	0x00000000
	.align		4
        /*0014*/ 	.word	0xfffffffd
	.align		4
        /*0018*/ 	.word	0x00000000
	.align		4
        /*001c*/ 	.word	0xfffffffc


//--------------------- .text._Z8testfunc4TestPi  --------------------------
	.section	.text._Z8testfunc4TestPi,"ax",@progbits
	.align	128
        .global         _Z8testfunc4TestPi
        .type           _Z8testfunc4TestPi,@function
        .size           _Z8testfunc4TestPi,(.L_x_1 - _Z8testfunc4TestPi)
        .other          _Z8testfunc4TestPi,@"STO_CUDA_ENTRY STV_DEFAULT"
_Z8testfunc4TestPi:
.text._Z8testfunc4TestPi:
[----:B------:R-:W-:Y:S08]  /*0000*/  LDC R1, c[0x0][0x37c] ;  /* 0x0000df00ff017b82 */ /* 0x000ff00000000800 */
[----:B------:R-:W0:Y:S01]  /*0010*/  LDC.64 R4, c[0x0][0x380] ;  /* 0x0000e000ff047b82 */ /* 0x000e220000000a00 */
[----:B------:R-:W1:Y:S07]  /*0020*/  LDCU.64 UR4, c[0x0][0x358] ;  /* 0x00006b00ff0477ac */ /* 0x000e6e0008000a00 */
[----:B------:R-:W1:Y:S01]  /*0030*/  LDC.64 R2, c[0x0][0x388] ;  /* 0x0000e200ff027b82 */ /* 0x000e620000000a00 */
[----:B0-----:R-:W-:-:S05]  /*0040*/  IADD3 R5, PT, PT, R4, R5, RZ ;  /* 0x0000000504057210 */ /* 0x001fca0007ffe0ff */
[----:B-1----:R-:W-:Y:S01]  /*0050*/  STG.E desc[UR4][R2.64], R5 ;  /* 0x0000000502007986 */ /* 0x002fe2000c101904 */
[----:B------:R-:W-:Y:S05]  /*0060*/  EXIT ;  /* 0x000000000000794d */ /* 0x000fea0003800000 */
.L_x_0:
[----:B------:R-:W-:-:S00]  /*0070*/  BRA `(.L_x_0) ;  /* 0xfffffffc00fc7947 */ /* 0x000fc0000383ffff */
[----:B------:R-:W-:-:S00]  /*0080*/  NOP ;  /* 0x0000000000007918 */ /* 0x000fc00000000000 */
[----:B------:R-:W-:-:S00]  /*0090*/  NOP ;  /* 0x0000000000007918 */ /* 0x000fc00000000000 */
[----:B------:R-:W-:-:S00]  /*00a0*/  NOP ;  /* 0x0000000000007918 */ /* 0x000fc00000000000 */
[----:B------:R-:W-:-:S00]  /*00b0*/  NOP ;  /* 0x0000000000007918 */ /* 0x000fc00000000000 */
[----:B------:R-:W-:-:S00]  /*00c0*/  NOP ;  /* 0x0000000000007918 */ /* 0x000fc00000000000 */
[----:B------:R-:W-:-:S00]  /*00d0*/  NOP ;  /* 0x0000000000007918 */ /* 0x000fc00000000000 */
[----:B------:R-:W-:-:S00]  /*00e0*/  NOP ;  /* 0x0000000000007918 */ /* 0x000fc00000000000 */
[----:B------:R-:W-:-:S00]  /*00f0*/  NOP ;  /* 0x0000000000007918 */ /* 0x000fc00000000000 */
.L_x_1:


//--------------------- .nv.shared.reserved.0     --------------------------
	.section	.nv.shared.reserved.0,"aw",@nobits
	.weak		__nv_reservedSMEM_offset_0_alias
	.size		__nv_reservedSMEM_offset_0_alias, 0, 64
	.other		__nv_reservedSMEM_offset_0_alias,@"STO_CUDA_RESERVED_SHARED STV_DEFAULT"
__nv_reservedSMEM_offset_0_alias:
	.zero		0
	.zero		64


//--------------------- .nv.constant0._Z8testfunc4TestPi --------------------------
	.section	.nv.constant0._Z8testfunc4TestPi,"a",@progbits
	.sectionflags	@""
	.align	4
.nv.constant0._Z8testfunc4TestPi:
	.zero		912


//--------------------- SYMBOLS --------------------------

	.type		.nv.reservedSmem.offset0,@object
	.size		.nv.reservedSmem.offset0,0x4
